//
// Generated by NVIDIA NVVM Compiler
//
// Compiler Build ID: CL-36424714
// Cuda compilation tools, release 13.0, V13.0.88
// Based on NVVM 20.0.0
//

.version 9.0
.target sm_100
.address_size 64

	// .globl	_Z16checkPrimeKernelxxPbPx

.visible .entry _Z16checkPrimeKernelxxPbPx(
	.param .u64 _Z16checkPrimeKernelxxPbPx_param_0,
	.param .u64 _Z16checkPrimeKernelxxPbPx_param_1,
	.param .u64 .ptr .align 1 _Z16checkPrimeKernelxxPbPx_param_2,
	.param .u64 .ptr .align 1 _Z16checkPrimeKernelxxPbPx_param_3
)
{
	.reg .pred 	%p<10>;
	.reg .b16 	%rs<9>;
	.reg .b32 	%r<9>;
	.reg .b64 	%rd<25>;

	ld.param.u64 	%rd7, [_Z16checkPrimeKernelxxPbPx_param_0];
	ld.param.u64 	%rd10, [_Z16checkPrimeKernelxxPbPx_param_1];
	ld.param.u64 	%rd8, [_Z16checkPrimeKernelxxPbPx_param_2];
	ld.param.u64 	%rd9, [_Z16checkPrimeKernelxxPbPx_param_3];
	mov.u32 	%r2, %ctaid.x;
	mov.u32 	%r3, %ntid.x;
	mov.u32 	%r4, %tid.x;
	mad.lo.s32 	%r1, %r2, %r3, %r4;
	shl.b32 	%r5, %r1, 1;
	cvt.s64.s32 	%rd11, %r5;
	add.s64 	%rd1, %rd7, %rd11;
	setp.gt.s64 	%p1, %rd1, %rd10;
	@%p1 bra 	$L__BB0_12;
	setp.lt.s64 	%p2, %rd1, 2;
	mov.b16 	%rs2, 0;
	mov.u16 	%rs8, %rs2;
	@%p2 bra 	$L__BB0_11;
	setp.eq.s64 	%p3, %rd1, 2;
	mov.b16 	%rs3, 1;
	mov.u16 	%rs8, %rs3;
	@%p3 bra 	$L__BB0_11;
	and.b64  	%rd12, %rd7, 1;
	setp.eq.b64 	%p4, %rd12, 1;
	not.pred 	%p5, %p4;
	mov.u16 	%rs8, %rs2;
	@%p5 bra 	$L__BB0_11;
	setp.lt.u64 	%p6, %rd1, 9;
	mov.u16 	%rs8, %rs3;
	@%p6 bra 	$L__BB0_11;
	mov.b64 	%rd23, 3;
	cvt.u32.u64 	%r7, %rd1;
	bra.uni 	$L__BB0_7;
$L__BB0_6:
	add.s64 	%rd23, %rd23, 2;
	mul.lo.s64 	%rd16, %rd23, %rd23;
	setp.gt.s64 	%p9, %rd16, %rd1;
	mov.u16 	%rs8, %rs3;
	@%p9 bra 	$L__BB0_11;
$L__BB0_7:
	or.b64  	%rd14, %rd1, %rd23;
	and.b64  	%rd15, %rd14, -4294967296;
	setp.ne.s64 	%p7, %rd15, 0;
	@%p7 bra 	$L__BB0_9;
	cvt.u32.u64 	%r6, %rd23;
	rem.u32 	%r8, %r7, %r6;
	cvt.u64.u32 	%rd24, %r8;
	bra.uni 	$L__BB0_10;
$L__BB0_9:
	rem.u64 	%rd24, %rd1, %rd23;
$L__BB0_10:
	setp.ne.s64 	%p8, %rd24, 0;
	mov.u16 	%rs8, %rs2;
	@%p8 bra 	$L__BB0_6;
$L__BB0_11:
	cvt.s64.s32 	%rd17, %r1;
	cvta.to.global.u64 	%rd18, %rd9;
	mul.wide.s32 	%rd19, %r1, 8;
	add.s64 	%rd20, %rd18, %rd19;
	st.global.u64 	[%rd20], %rd1;
	cvta.to.global.u64 	%rd21, %rd8;
	add.s64 	%rd22, %rd21, %rd17;
	st.global.u8 	[%rd22], %rs8;
$L__BB0_12:
	ret;

}


// ===== COMPILED SASS (sm_100) =====

	.target	sm_100

	.elftype	@"ET_EXEC"


//--------------------- .note.nv.tkinfo           --------------------------
	.section	.note.nv.tkinfo,"",@"SHT_NOTE"
	.sectionflags	@"SHF_NOTE_NV_TKINFO"
	.tkinfo
        /*0018*/ 	.word	0x00000002
        /*0030*/ 	.string	""
        /*0030*/ 	.string	"ptxas"
        /*0030*/ 	.string	"Cuda compilation tools, release 13.0, V13.0.88"
        /*0030*/ 	.string	"Build cuda_13.0.r13.0/compiler.36424714_0"
        /*0030*/ 	.string	"-arch sm_100 -m 64 "



//--------------------- .note.nv.cuinfo           --------------------------
	.section	.note.nv.cuinfo,"",@"SHT_NOTE"
	.sectionflags	@"SHF_NOTE_NV_CUINFO"
        /*0018*/ 	.short	0x0002
        /*001a*/ 	.short	0x0064
        /*001c*/ 	.short	0x0082
	.zero		2


//--------------------- .nv.info                  --------------------------
	.section	.nv.info,"",@"SHT_CUDA_INFO"
	.align	4


	//----- nvinfo : EIATTR_REGCOUNT
	.align		4
        /*0000*/ 	.byte	0x04, 0x2f
        /*0002*/ 	.short	(.L_1 - .L_0)
	.align		4
.L_0:
        /*0004*/ 	.word	index@(_Z16checkPrimeKernelxxPbPx)
        /*0008*/ 	.word	0x00000014


	//----- nvinfo : EIATTR_FRAME_SIZE
	.align		4
.L_1:
        /*000c*/ 	.byte	0x04, 0x11
        /*000e*/ 	.short	(.L_3 - .L_2)
	.align		4
.L_2:
        /*0010*/ 	.word	index@($__internal_0_$__cuda_sm20_rem_u64)
        /*0014*/ 	.word	0x00000000


	//----- nvinfo : EIATTR_FRAME_SIZE
	.align		4
.L_3:
        /*0018*/ 	.byte	0x04, 0x11
        /*001a*/ 	.short	(.L_5 - .L_4)
	.align		4
.L_4:
        /*001c*/ 	.word	index@(_Z16checkPrimeKernelxxPbPx)
        /*0020*/ 	.word	0x00000000


	//----- nvinfo : EIATTR_MIN_STACK_SIZE
	.align		4
.L_5:
        /*0024*/ 	.byte	0x04, 0x12
        /*0026*/ 	.short	(.L_7 - .L_6)
	.align		4
.L_6:
        /*0028*/ 	.word	index@(_Z16checkPrimeKernelxxPbPx)
        /*002c*/ 	.word	0x00000000
.L_7:


//--------------------- .nv.compat                --------------------------
	.section	.nv.compat,"",@"SHT_CUDA_COMPAT_INFO"
	.align	4
        /*0000*/ 	.byte	0x02, 0x09, 0x00, 0x00, 0x02, 0x02, 0x01, 0x00, 0x02, 0x05, 0x05, 0x00, 0x03, 0x07, 0x01, 0x01
        /*0010*/ 	.byte	0x02, 0x03, 0x00, 0x00, 0x02, 0x06, 0x01, 0x00, 0x04, 0x0b, 0x08, 0x00, 0x09, 0x00, 0x00, 0x00
        /*0020*/ 	.byte	0x00, 0x00, 0x00, 0x00


//--------------------- .nv.info._Z16checkPrimeKernelxxPbPx --------------------------
	.section	.nv.info._Z16checkPrimeKernelxxPbPx,"",@"SHT_CUDA_INFO"
	.sectionflags	@""
	.align	4


	//----- nvinfo : EIATTR_CUDA_API_VERSION
	.align		4
        /*0000*/ 	.byte	0x04, 0x37
        /*0002*/ 	.short	(.L_9 - .L_8)
.L_8:
        /*0004*/ 	.word	0x00000082


	//----- nvinfo : EIATTR_KPARAM_INFO
	.align		4
.L_9:
        /*0008*/ 	.byte	0x04, 0x17
        /*000a*/ 	.short	(.L_11 - .L_10)
.L_10:
        /*000c*/ 	.word	0x00000000
        /*0010*/ 	.short	0x0003
        /*0012*/ 	.short	0x0018
        /*0014*/ 	.byte	0x00, 0xf5, 0x21, 0x00


	//----- nvinfo : EIATTR_KPARAM_INFO
	.align		4
.L_11:
        /*0018*/ 	.byte	0x04, 0x17
        /*001a*/ 	.short	(.L_13 - .L_12)
.L_12:
        /*001c*/ 	.word	0x00000000
        /*0020*/ 	.short	0x0002
        /*0022*/ 	.short	0x0010
        /*0024*/ 	.byte	0x00, 0xf5, 0x21, 0x00


	//----- nvinfo : EIATTR_KPARAM_INFO
	.align		4
.L_13:
        /*0028*/ 	.byte	0x04, 0x17
        /*002a*/ 	.short	(.L_15 - .L_14)
.L_14:
        /*002c*/ 	.word	0x00000000
        /*0030*/ 	.short	0x0001
        /*0032*/ 	.short	0x0008
        /*0034*/ 	.byte	0x00, 0xf0, 0x21, 0x00


	//----- nvinfo : EIATTR_KPARAM_INFO
	.align		4
.L_15:
        /*0038*/ 	.byte	0x04, 0x17
        /*003a*/ 	.short	(.L_17 - .L_16)
.L_16:
        /*003c*/ 	.word	0x00000000
        /*0040*/ 	.short	0x0000
        /*0042*/ 	.short	0x0000
        /*0044*/ 	.byte	0x00, 0xf0, 0x21, 0x00


	//----- nvinfo : EIATTR_SPARSE_MMA_MASK
	.align		4
.L_17:
        /*0048*/ 	.byte	0x03, 0x50
        /*004a*/ 	.short	0x0000


	//----- nvinfo : EIATTR_MAXREG_COUNT
	.align		4
        /*004c*/ 	.byte	0x03, 0x1b
        /*004e*/ 	.short	0x00ff


	//----- nvinfo : EIATTR_MERCURY_ISA_VERSION
	.align		4
        /*0050*/ 	.byte	0x03, 0x5f
        /*0052*/ 	.short	0x0101


	//----- nvinfo : EIATTR_VRC_CTA_INIT_COUNT
	.align		4
        /*0054*/ 	.byte	0x02, 0x4a
	.zero		1
	.zero		1


	//----- nvinfo : EIATTR_EXIT_INSTR_OFFSETS
	.align		4
        /*0058*/ 	.byte	0x04, 0x1c
        /*005a*/ 	.short	(.L_19 - .L_18)


	//   ....[0]....
.L_18:
        /*005c*/ 	.word	0x000000b0


	//   ....[1]....
        /*0060*/ 	.word	0x00000520


	//----- nvinfo : EIATTR_CRS_STACK_SIZE
	.align		4
.L_19:
        /*0064*/ 	.byte	0x04, 0x1e
        /*0066*/ 	.short	(.L_21 - .L_20)
.L_20:
        /*0068*/ 	.word	0x00000000


	//----- nvinfo : EIATTR_CBANK_PARAM_SIZE
	.align		4
.L_21:
        /*006c*/ 	.byte	0x03, 0x19
        /*006e*/ 	.short	0x0020


	//----- nvinfo : EIATTR_PARAM_CBANK
	.align		4
        /*0070*/ 	.byte	0x04, 0x0a
        /*0072*/ 	.short	(.L_23 - .L_22)
	.align		4
.L_22:
        /*0074*/ 	.word	index@(.nv.constant0._Z16checkPrimeKernelxxPbPx)
        /*0078*/ 	.short	0x0380
        /*007a*/ 	.short	0x0020


	//----- nvinfo : EIATTR_SW_WAR
	.align		4
.L_23:
        /*007c*/ 	.byte	0x04, 0x36
        /*007e*/ 	.short	(.L_25 - .L_24)
.L_24:
        /*0080*/ 	.word	0x00000008
.L_25:


//--------------------- .nv.callgraph             --------------------------
	.section	.nv.callgraph,"",@"SHT_CUDA_CALLGRAPH"
	.align	4
	.sectionentsize	8
	.align		4
        /*0000*/ 	.word	0x00000000
	.align		4
        /*0004*/ 	.word	0xffffffff
	.align		4
        /*0008*/ 	.word	0x00000000
	.align		4
        /*000c*/ 	.word	0xfffffffe
	.align		4
        /*0010*/ 	.word	0x00000000
	.align		4
        /*0014*/ 	.word	0xfffffffd
	.align		4
        /*0018*/ 	.word	0x00000000
	.align		4
        /*001c*/ 	.word	0xfffffffc


//--------------------- .text._Z16checkPrimeKernelxxPbPx --------------------------
	.section	.text._Z16checkPrimeKernelxxPbPx,"ax",@progbits
	.align	128
        .global         _Z16checkPrimeKernelxxPbPx
        .type           _Z16checkPrimeKernelxxPbPx,@function
        .size           _Z16checkPrimeKernelxxPbPx,(.L_x_7 - _Z16checkPrimeKernelxxPbPx)
        .other          _Z16checkPrimeKernelxxPbPx,@"STO_CUDA_ENTRY STV_DEFAULT"
_Z16checkPrimeKernelxxPbPx:
.text._Z16checkPrimeKernelxxPbPx:
[----:B------:R-:W-:Y:S01]  /*0000*/  LDC R1, c[0x0][0x37c] ;  /* 0x0000df00ff017b82 */ /* 0x000fe20000000800 */
[----:B------:R-:W0:Y:S07]  /*0010*/  S2R R3, SR_TID.X ;  /* 0x0000000000037919 */ /* 0x000e2e0000002100 */
[----:B------:R-:W0:Y:S01]  /*0020*/  S2UR UR4, SR_CTAID.X ;  /* 0x00000000000479c3 */ /* 0x000e220000002500 */
[----:B------:R-:W1:Y:S07]  /*0030*/  LDCU.128 UR8, c[0x0][0x380] ;  /* 0x00007000ff0877ac */ /* 0x000e6e0008000c00 */
[----:B------:R-:W0:Y:S02]  /*0040*/  LDC R0, c[0x0][0x360] ;  /* 0x0000d800ff007b82 */ /* 0x000e240000000800 */
[----:B0-----:R-:W-:-:S04]  /*0050*/  IMAD R0, R0, UR4, R3 ;  /* 0x0000000400007c24 */ /* 0x001fc8000f8e0203 */
[----:B------:R-:W-:-:S05]  /*0060*/  IMAD.SHL.U32 R3, R0, 0x2, RZ ;  /* 0x0000000200037824 */ /* 0x000fca00078e00ff */
[----:B-1----:R-:W-:-:S04]  /*0070*/  IADD3 R2, P0, PT, R3, UR8, RZ ;  /* 0x0000000803027c10 */ /* 0x002fc8000ff1e0ff */
[----:B------:R-:W-:Y:S02]  /*0080*/  LEA.HI.X.SX32 R3, R3, UR9, 0x1, P0 ;  /* 0x0000000903037c11 */ /* 0x000fe400080f0eff */
[----:B------:R-:W-:-:S04]  /*0090*/  ISETP.GT.U32.AND P0, PT, R2, UR10, PT ;  /* 0x0000000a02007c0c */ /* 0x000fc8000bf04070 */
[----:B------:R-:W-:-:S13]  /*00a0*/  ISETP.GT.AND.EX P0, PT, R3, UR11, PT, P0 ;  /* 0x0000000b03007c0c */ /* 0x000fda000bf04300 */
[----:B------:R-:W-:Y:S05]  /*00b0*/  @P0 EXIT ;  /* 0x000000000000094d */ /* 0x000fea0003800000 */
[----:B------:R-:W-:Y:S01]  /*00c0*/  ISETP.GE.U32.AND P0, PT, R2, 0x2, PT ;  /* 0x000000020200780c */ /* 0x000fe20003f06070 */
[----:B------:R-:W0:Y:S01]  /*00d0*/  LDCU.64 UR4, c[0x0][0x358] ;  /* 0x00006b00ff0477ac */ /* 0x000e220008000a00 */
[----:B------:R-:W-:Y:S01]  /*00e0*/  BSSY.RECONVERGENT B0, `(.L_x_0) ;  /* 0x000003c000007945 */ /* 0x000fe20003800200 */
[----:B------:R-:W-:Y:S02]  /*00f0*/  PRMT R8, RZ, 0x7610, R8 ;  /* 0x00007610ff087816 */ /* 0x000fe40000000008 */
[----:B------:R-:W-:-:S13]  /*0100*/  ISETP.GE.AND.EX P0, PT, R3, RZ, PT, P0 ;  /* 0x000000ff0300720c */ /* 0x000fda0003f06300 */
[----:B------:R-:W-:Y:S05]  /*0110*/  @!P0 BRA `(.L_x_1) ;  /* 0x0000000000e08947 */ /* 0x000fea0003800000 */
[----:B------:R-:W-:Y:S01]  /*0120*/  ISETP.NE.U32.AND P0, PT, R2, 0x2, PT ;  /* 0x000000020200780c */ /* 0x000fe20003f05070 */
[----:B------:R-:W-:-:S03]  /*0130*/  IMAD.MOV.U32 R8, RZ, RZ, 0x1 ;  /* 0x00000001ff087424 */ /* 0x000fc600078e00ff */
[----:B------:R-:W-:-:S13]  /*0140*/  ISETP.NE.AND.EX P0, PT, R3, RZ, PT, P0 ;  /* 0x000000ff0300720c */ /* 0x000fda0003f05300 */
[----:B------:R-:W-:Y:S05]  /*0150*/  @!P0 BRA `(.L_x_1) ;  /* 0x0000000000d08947 */ /* 0x000fea0003800000 */
[----:B------:R-:W-:Y:S01]  /*0160*/  ULOP3.LUT UR6, UR8, 0x1, URZ, 0xc0, !UPT ;  /* 0x0000000108067892 */ /* 0x000fe2000f8ec0ff */
[----:B------:R-:W-:-:S03]  /*0170*/  PRMT R8, RZ, 0x7610, R8 ;  /* 0x00007610ff087816 */ /* 0x000fc60000000008 */
[----:B------:R-:W-:-:S04]  /*0180*/  UISETP.NE.U32.AND UP0, UPT, UR6, 0x1, UPT ;  /* 0x000000010600788c */ /* 0x000fc8000bf05070 */
[----:B------:R-:W-:-:S09]  /*0190*/  UISETP.NE.U32.AND.EX UP0, UPT, URZ, URZ, UPT, UP0 ;  /* 0x000000ffff00728c */ /* 0x000fd2000bf05100 */
[----:B------:R-:W-:Y:S05]  /*01a0*/  BRA.U UP0, `(.L_x_1) ;  /* 0x0000000100bc7547 */ /* 0x000fea000b800000 */
[----:B------:R-:W-:Y:S01]  /*01b0*/  ISETP.GE.U32.AND P0, PT, R2, 0x9, PT ;  /* 0x000000090200780c */ /* 0x000fe20003f06070 */
[----:B------:R-:W-:-:S03]  /*01c0*/  IMAD.MOV.U32 R8, RZ, RZ, 0x1 ;  /* 0x00000001ff087424 */ /* 0x000fc600078e00ff */
[----:B------:R-:W-:-:S13]  /*01d0*/  ISETP.GE.U32.AND.EX P0, PT, R3, RZ, PT, P0 ;  /* 0x000000ff0300720c */ /* 0x000fda0003f06100 */
[----:B------:R-:W-:Y:S05]  /*01e0*/  @!P0 BRA `(.L_x_1) ;  /* 0x0000000000ac8947 */ /* 0x000fea0003800000 */
[----:B------:R-:W-:Y:S02]  /*01f0*/  HFMA2 R4, -RZ, RZ, 0, 0 ;  /* 0x00000000ff047431 */ /* 0x000fe400000001ff */
[----:B------:R-:W-:-:S07]  /*0200*/  IMAD.MOV.U32 R5, RZ, RZ, 0x3 ;  /* 0x00000003ff057424 */ /* 0x000fce00078e00ff */
.L_x_5:
[----:B------:R-:W-:Y:S01]  /*0210*/  LOP3.LUT R6, R3, R4, RZ, 0xfc, !PT ;  /* 0x0000000403067212 */ /* 0x000fe200078efcff */
[----:B------:R-:W-:Y:S03]  /*0220*/  BSSY.RECONVERGENT B1, `(.L_x_2) ;  /* 0x000001b000017945 */ /* 0x000fe60003800200 */
[----:B------:R-:W-:-:S13]  /*0230*/  ISETP.NE.U32.AND P0, PT, R6, RZ, PT ;  /* 0x000000ff0600720c */ /* 0x000fda0003f05070 */
[----:B------:R-:W-:Y:S05]  /*0240*/  @P0 BRA `(.L_x_3) ;  /* 0x0000000000500947 */ /* 0x000fea0003800000 */
[----:B------:R-:W1:Y:S01]  /*0250*/  I2F.U32.RP R8, R5 ;  /* 0x0000000500087306 */ /* 0x000e620000209000 */
[----:B------:R-:W-:-:S07]  /*0260*/  ISETP.NE.U32.AND P1, PT, R5, RZ, PT ;  /* 0x000000ff0500720c */ /* 0x000fce0003f25070 */
[----:B-1----:R-:W1:Y:S02]  /*0270*/  MUFU.RCP R8, R8 ;  /* 0x0000000800087308 */ /* 0x002e640000001000 */
[----:B-1----:R-:W-:-:S06]  /*0280*/  VIADD R6, R8, 0xffffffe ;  /* 0x0ffffffe08067836 */ /* 0x002fcc0000000000 */
[----:B------:R1:W2:Y:S02]  /*0290*/  F2I.FTZ.U32.TRUNC.NTZ R7, R6 ;  /* 0x0000000600077305 */ /* 0x0002a4000021f000 */
[----:B-1----:R-:W-:Y:S02]  /*02a0*/  IMAD.MOV.U32 R6, RZ, RZ, RZ ;  /* 0x000000ffff067224 */ /* 0x002fe400078e00ff */
[----:B--2---:R-:W-:-:S04]  /*02b0*/  IMAD.MOV R10, RZ, RZ, -R7 ;  /* 0x000000ffff0a7224 */ /* 0x004fc800078e0a07 */
[----:B------:R-:W-:-:S04]  /*02c0*/  IMAD R9, R10, R5, RZ ;  /* 0x000000050a097224 */ /* 0x000fc800078e02ff */
[----:B------:R-:W-:-:S06]  /*02d0*/  IMAD.HI.U32 R7, R7, R9, R6 ;  /* 0x0000000907077227 */ /* 0x000fcc00078e0006 */
[----:B------:R-:W-:-:S05]  /*02e0*/  IMAD.HI.U32 R7, R7, R2, RZ ;  /* 0x0000000207077227 */ /* 0x000fca00078e00ff */
[----:B------:R-:W-:-:S05]  /*02f0*/  IADD3 R7, PT, PT, -R7, RZ, RZ ;  /* 0x000000ff07077210 */ /* 0x000fca0007ffe1ff */
[----:B------:R-:W-:-:S05]  /*0300*/  IMAD R10, R5, R7, R2 ;  /* 0x00000007050a7224 */ /* 0x000fca00078e0202 */
[----:B------:R-:W-:-:S13]  /*0310*/  ISETP.GE.U32.AND P0, PT, R10, R5, PT ;  /* 0x000000050a00720c */ /* 0x000fda0003f06070 */
[----:B------:R-:W-:-:S05]  /*0320*/  @P0 IMAD.IADD R10, R10, 0x1, -R5 ;  /* 0x000000010a0a0824 */ /* 0x000fca00078e0a05 */
[----:B------:R-:W-:-:S13]  /*0330*/  ISETP.GE.U32.AND P0, PT, R10, R5, PT ;  /* 0x000000050a00720c */ /* 0x000fda0003f06070 */
[----:B------:R-:W-:Y:S01]  /*0340*/  @P0 IMAD.IADD R10, R10, 0x1, -R5 ;  /* 0x000000010a0a0824 */ /* 0x000fe200078e0a05 */
[----:B------:R-:W-:-:S04]  /*0350*/  @!P1 LOP3.LUT R10, RZ, R5, RZ, 0x33, !PT ;  /* 0x00000005ff0a9212 */ /* 0x000fc800078e33ff */
[----:B------:R-:W-:-:S04]  /*0360*/  ISETP.NE.U32.AND P0, PT, R10, RZ, PT ;  /* 0x000000ff0a00720c */ /* 0x000fc80003f05070 */
[----:B------:R-:W-:Y:S01]  /*0370*/  ISETP.NE.AND.EX P0, PT, RZ, RZ, PT, P0 ;  /* 0x000000ffff00720c */ /* 0x000fe20003f05300 */
[----:B------:R-:W-:-:S12]  /*0380*/  BRA `(.L_x_4) ;  /* 0x0000000000107947 */ /* 0x000fd80003800000 */
.L_x_3:
[----:B------:R-:W-:-:S07]  /*0390*/  MOV R6, 0x3b0 ;  /* 0x000003b000067802 */ /* 0x000fce0000000f00 */
[----:B0-----:R-:W-:Y:S05]  /*03a0*/  CALL.REL.NOINC `($__internal_0_$__cuda_sm20_rem_u64) ;  /* 0x0000000000607944 */ /* 0x001fea0003c00000 */
[----:B------:R-:W-:-:S04]  /*03b0*/  ISETP.NE.U32.AND P0, PT, R8, RZ, PT ;  /* 0x000000ff0800720c */ /* 0x000fc80003f05070 */
[----:B------:R-:W-:-:S13]  /*03c0*/  ISETP.NE.AND.EX P0, PT, R9, RZ, PT, P0 ;  /* 0x000000ff0900720c */ /* 0x000fda0003f05300 */
.L_x_4:
[----:B0-----:R-:W-:Y:S05]  /*03d0*/  BSYNC.RECONVERGENT B1 ;  /* 0x0000000000017941 */ /* 0x001fea0003800200 */
.L_x_2:
[----:B------:R-:W-:Y:S01]  /*03e0*/  PRMT R8, RZ, 0x7610, R8 ;  /* 0x00007610ff087816 */ /* 0x000fe20000000008 */
[----:B------:R-:W-:Y:S06]  /*03f0*/  @!P0 BRA `(.L_x_1) ;  /* 0x0000000000288947 */ /* 0x000fec0003800000 */
[----:B------:R-:W-:-:S05]  /*0400*/  IADD3 R5, P0, PT, R5, 0x2, RZ ;  /* 0x0000000205057810 */ /* 0x000fca0007f1e0ff */
[----:B------:R-:W-:Y:S02]  /*0410*/  IMAD.X R4, RZ, RZ, R4, P0 ;  /* 0x000000ffff047224 */ /* 0x000fe400000e0604 */
[----:B------:R-:W-:-:S04]  /*0420*/  IMAD.WIDE.U32 R6, R5, R5, RZ ;  /* 0x0000000505067225 */ /* 0x000fc800078e00ff */
[----:B------:R-:W-:Y:S01]  /*0430*/  IMAD R8, R4, R5, RZ ;  /* 0x0000000504087224 */ /* 0x000fe200078e02ff */
[----:B------:R-:W-:-:S03]  /*0440*/  ISETP.GT.U32.AND P0, PT, R6, R2, PT ;  /* 0x000000020600720c */ /* 0x000fc60003f04070 */
[----:B------:R-:W-:-:S05]  /*0450*/  IMAD R9, R5, R4, R8 ;  /* 0x0000000405097224 */ /* 0x000fca00078e0208 */
[----:B------:R-:W-:-:S04]  /*0460*/  IADD3 R7, PT, PT, R7, R9, RZ ;  /* 0x0000000907077210 */ /* 0x000fc80007ffe0ff */
[----:B------:R-:W-:-:S13]  /*0470*/  ISETP.GT.AND.EX P0, PT, R7, R3, PT, P0 ;  /* 0x000000030700720c */ /* 0x000fda0003f04300 */
[----:B------:R-:W-:Y:S05]  /*0480*/  @!P0 BRA `(.L_x_5) ;  /* 0xfffffffc00608947 */ /* 0x000fea000383ffff */
[----:B------:R-:W-:-:S07]  /*0490*/  IMAD.MOV.U32 R8, RZ, RZ, 0x1 ;  /* 0x00000001ff087424 */ /* 0x000fce00078e00ff */
.L_x_1:
[----:B0-----:R-:W-:Y:S05]  /*04a0*/  BSYNC.RECONVERGENT B0 ;  /* 0x0000000000007941 */ /* 0x001fea0003800200 */
.L_x_0:
[----:B------:R-:W0:Y:S01]  /*04b0*/  LDC.64 R4, c[0x0][0x398] ;  /* 0x0000e600ff047b82 */ /* 0x000e220000000a00 */
[----:B------:R-:W1:Y:S02]  /*04c0*/  LDCU.64 UR6, c[0x0][0x390] ;  /* 0x00007200ff0677ac */ /* 0x000e640008000a00 */
[----:B-1----:R-:W-:-:S04]  /*04d0*/  IADD3 R6, P0, PT, R0, UR6, RZ ;  /* 0x0000000600067c10 */ /* 0x002fc8000ff1e0ff */
[C---:B------:R-:W-:Y:S01]  /*04e0*/  LEA.HI.X.SX32 R7, R0.reuse, UR7, 0x1, P0 ;  /* 0x0000000700077c11 */ /* 0x040fe200080f0eff */
[----:B0-----:R-:W-:-:S05]  /*04f0*/  IMAD.WIDE R4, R0, 0x8, R4 ;  /* 0x0000000800047825 */ /* 0x001fca00078e0204 */
[----:B------:R-:W-:Y:S04]  /*0500*/  STG.E.64 desc[UR4][R4.64], R2 ;  /* 0x0000000204007986 */ /* 0x000fe8000c101b04 */
[----:B------:R-:W-:Y:S01]  /*0510*/  STG.E.U8 desc[UR4][R6.64], R8 ;  /* 0x0000000806007986 */ /* 0x000fe2000c101104 */
[----:B------:R-:W-:Y:S05]  /*0520*/  EXIT ;  /* 0x000000000000794d */ /* 0x000fea0003800000 */
        .weak           $__internal_0_$__cuda_sm20_rem_u64
        .type           $__internal_0_$__cuda_sm20_rem_u64,@function
        .size           $__internal_0_$__cuda_sm20_rem_u64,(.L_x_7 - $__internal_0_$__cuda_sm20_rem_u64)
$__internal_0_$__cuda_sm20_rem_u64:
[----:B------:R-:W-:Y:S02]  /*0530*/  IMAD.MOV.U32 R12, RZ, RZ, R5 ;  /* 0x000000ffff0c7224 */ /* 0x000fe400078e0005 */
[----:B------:R-:W-:-:S04]  /*0540*/  IMAD.MOV.U32 R13, RZ, RZ, R4 ;  /* 0x000000ffff0d7224 */ /* 0x000fc800078e0004 */
[----:B------:R-:W0:Y:S08]  /*0550*/  I2F.U64.RP R7, R12 ;  /* 0x0000000c00077312 */ /* 0x000e300000309000 */
[----:B0-----:R-:W0:Y:S02]  /*0560*/  MUFU.RCP R7, R7 ;  /* 0x0000000700077308 */ /* 0x001e240000001000 */
[----:B0-----:R-:W-:-:S06]  /*0570*/  IADD3 R8, PT, PT, R7, 0x1ffffffe, RZ ;  /* 0x1ffffffe07087810 */ /* 0x001fcc0007ffe0ff */
[----:B------:R-:W0:Y:S02]  /*0580*/  F2I.U64.TRUNC R8, R8 ;  /* 0x0000000800087311 */ /* 0x000e24000020d800 */
[----:B0-----:R-:W-:-:S04]  /*0590*/  IMAD.WIDE.U32 R10, R8, R5, RZ ;  /* 0x00000005080a7225 */ /* 0x001fc800078e00ff */
[----:B------:R-:W-:Y:S01]  /*05a0*/  IMAD R11, R8, R4, R11 ;  /* 0x00000004080b7224 */ /* 0x000fe200078e020b */
[----:B------:R-:W-:-:S03]  /*05b0*/  IADD3 R15, P0, PT, RZ, -R10, RZ ;  /* 0x8000000aff0f7210 */ /* 0x000fc60007f1e0ff */
[----:B------:R-:W-:Y:S02]  /*05c0*/  IMAD R11, R9, R5, R11 ;  /* 0x00000005090b7224 */ /* 0x000fe400078e020b */
[----:B------:R-:W-:-:S04]  /*05d0*/  IMAD.HI.U32 R10, R8, R15, RZ ;  /* 0x0000000f080a7227 */ /* 0x000fc800078e00ff */
[----:B------:R-:W-:Y:S02]  /*05e0*/  IMAD.X R17, RZ, RZ, ~R11, P0 ;  /* 0x000000ffff117224 */ /* 0x000fe400000e0e0b */
[----:B------:R-:W-:Y:S02]  /*05f0*/  IMAD.MOV.U32 R11, RZ, RZ, R8 ;  /* 0x000000ffff0b7224 */ /* 0x000fe400078e0008 */
[-C--:B------:R-:W-:Y:S02]  /*0600*/  IMAD R13, R9, R17.reuse, RZ ;  /* 0x00000011090d7224 */ /* 0x080fe400078e02ff */
[----:B------:R-:W-:-:S04]  /*0610*/  IMAD.WIDE.U32 R10, P0, R8, R17, R10 ;  /* 0x00000011080a7225 */ /* 0x000fc8000780000a */
[----:B------:R-:W-:-:S04]  /*0620*/  IMAD.HI.U32 R7, R9, R17, RZ ;  /* 0x0000001109077227 */ /* 0x000fc800078e00ff */
[----:B------:R-:W-:-:S04]  /*0630*/  IMAD.HI.U32 R10, P1, R9, R15, R10 ;  /* 0x0000000f090a7227 */ /* 0x000fc8000782000a */
[----:B------:R-:W-:Y:S01]  /*0640*/  IMAD.X R7, R7, 0x1, R9, P0 ;  /* 0x0000000107077824 */ /* 0x000fe200000e0609 */
[----:B------:R-:W-:-:S04]  /*0650*/  IADD3 R11, P2, PT, R13, R10, RZ ;  /* 0x0000000a0d0b7210 */ /* 0x000fc80007f5e0ff */
[----:B------:R-:W-:Y:S01]  /*0660*/  IADD3.X R7, PT, PT, RZ, RZ, R7, P2, P1 ;  /* 0x000000ffff077210 */ /* 0x000fe200017e2407 */
[----:B------:R-:W-:-:S04]  /*0670*/  IMAD.WIDE.U32 R8, R11, R5, RZ ;  /* 0x000000050b087225 */ /* 0x000fc800078e00ff */
[----:B------:R-:W-:Y:S01]  /*0680*/  IMAD R10, R11, R4, R9 ;  /* 0x000000040b0a7224 */ /* 0x000fe200078e0209 */
[----:B------:R-:W-:-:S03]  /*0690*/  IADD3 R9, P0, PT, RZ, -R8, RZ ;  /* 0x80000008ff097210 */ /* 0x000fc60007f1e0ff */
[----:B------:R-:W-:Y:S02]  /*06a0*/  IMAD R8, R7, R5, R10 ;  /* 0x0000000507087224 */ /* 0x000fe400078e020a */
[----:B------:R-:W-:-:S03]  /*06b0*/  IMAD.HI.U32 R10, R11, R9, RZ ;  /* 0x000000090b0a7227 */ /* 0x000fc600078e00ff */
[----:B------:R-:W-:-:S05]  /*06c0*/  IADD3.X R8, PT, PT, RZ, ~R8, RZ, P0, !PT ;  /* 0x80000008ff087210 */ /* 0x000fca00007fe4ff */
[----:B------:R-:W-:-:S04]  /*06d0*/  IMAD.WIDE.U32 R10, P0, R11, R8, R10 ;  /* 0x000000080b0a7225 */ /* 0x000fc8000780000a */
[C---:B------:R-:W-:Y:S02]  /*06e0*/  IMAD R12, R7.reuse, R8, RZ ;  /* 0x00000008070c7224 */ /* 0x040fe400078e02ff */
[----:B------:R-:W-:-:S04]  /*06f0*/  IMAD.HI.U32 R11, P1, R7, R9, R10 ;  /* 0x00000009070b7227 */ /* 0x000fc8000782000a */
[----:B------:R-:W-:Y:S01]  /*0700*/  IMAD.HI.U32 R8, R7, R8, RZ ;  /* 0x0000000807087227 */ /* 0x000fe200078e00ff */
[----:B------:R-:W-:-:S03]  /*0710*/  IADD3 R11, P2, PT, R12, R11, RZ ;  /* 0x0000000b0c0b7210 */ /* 0x000fc60007f5e0ff */
[----:B------:R-:W-:Y:S02]  /*0720*/  IMAD.X R7, R8, 0x1, R7, P0 ;  /* 0x0000000108077824 */ /* 0x000fe400000e0607 */
[----:B------:R-:W-:-:S03]  /*0730*/  IMAD.HI.U32 R8, R11, R2, RZ ;  /* 0x000000020b087227 */ /* 0x000fc600078e00ff */
[----:B------:R-:W-:Y:S01]  /*0740*/  IADD3.X R7, PT, PT, RZ, RZ, R7, P2, P1 ;  /* 0x000000ffff077210 */ /* 0x000fe200017e2407 */
[----:B------:R-:W-:Y:S02]  /*0750*/  IMAD.MOV.U32 R9, RZ, RZ, RZ ;  /* 0x000000ffff097224 */ /* 0x000fe400078e00ff */
[----:B------:R-:W-:-:S04]  /*0760*/  IMAD.WIDE.U32 R8, R11, R3, R8 ;  /* 0x000000030b087225 */ /* 0x000fc800078e0008 */
[C---:B------:R-:W-:Y:S02]  /*0770*/  IMAD R11, R7.reuse, R3, RZ ;  /* 0x00000003070b7224 */ /* 0x040fe400078e02ff */
[----:B------:R-:W-:-:S04]  /*0780*/  IMAD.HI.U32 R8, P0, R7, R2, R8 ;  /* 0x0000000207087227 */ /* 0x000fc80007800008 */
[----:B------:R-:W-:Y:S01]  /*0790*/  IMAD.HI.U32 R7, R7, R3, RZ ;  /* 0x0000000307077227 */ /* 0x000fe200078e00ff */
[----:B------:R-:W-:-:S03]  /*07a0*/  IADD3 R11, P1, PT, R11, R8, RZ ;  /* 0x000000080b0b7210 */ /* 0x000fc60007f3e0ff */
[----:B------:R-:W-:Y:S02]  /*07b0*/  IMAD.X R7, RZ, RZ, R7, P0 ;  /* 0x000000ffff077224 */ /* 0x000fe400000e0607 */
[----:B------:R-:W-:-:S03]  /*07c0*/  IMAD.WIDE.U32 R8, R11, R5, RZ ;  /* 0x000000050b087225 */ /* 0x000fc600078e00ff */
[----:B------:R-:W-:Y:S01]  /*07d0*/  IADD3.X R10, PT, PT, RZ, R7, RZ, P1, !PT ;  /* 0x00000007ff0a7210 */ /* 0x000fe20000ffe4ff */
[----:B------:R-:W-:Y:S01]  /*07e0*/  IMAD R11, R11, R4, R9 ;  /* 0x000000040b0b7224 */ /* 0x000fe200078e0209 */
[----:B------:R-:W-:-:S03]  /*07f0*/  IADD3 R8, P1, PT, -R8, R2, RZ ;  /* 0x0000000208087210 */ /* 0x000fc60007f3e1ff */
[-C--:B------:R-:W-:Y:S01]  /*0800*/  IMAD R11, R10, R5.reuse, R11 ;  /* 0x000000050a0b7224 */ /* 0x080fe200078e020b */
[----:B------:R-:W-:-:S03]  /*0810*/  ISETP.GE.U32.AND P0, PT, R8, R5, PT ;  /* 0x000000050800720c */ /* 0x000fc60003f06070 */
[----:B------:R-:W-:Y:S01]  /*0820*/  IMAD.X R11, R3, 0x1, ~R11, P1 ;  /* 0x00000001030b7824 */ /* 0x000fe200008e0e0b */
[----:B------:R-:W-:-:S04]  /*0830*/  IADD3 R10, P1, PT, -R5, R8, RZ ;  /* 0x00000008050a7210 */ /* 0x000fc80007f3e1ff */
[C---:B------:R-:W-:Y:S01]  /*0840*/  ISETP.GE.U32.AND.EX P0, PT, R11.reuse, R4, PT, P0 ;  /* 0x000000040b00720c */ /* 0x040fe20003f06100 */
[----:B------:R-:W-:Y:S01]  /*0850*/  IMAD.X R7, R11, 0x1, ~R4, P1 ;  /* 0x000000010b077824 */ /* 0x000fe200008e0e04 */
[----:B------:R-:W-:Y:S02]  /*0860*/  ISETP.NE.U32.AND P1, PT, R5, RZ, PT ;  /* 0x000000ff0500720c */ /* 0x000fe40003f25070 */
[----:B------:R-:W-:Y:S02]  /*0870*/  SEL R10, R10, R8, P0 ;  /* 0x000000080a0a7207 */ /* 0x000fe40000000000 */
[----:B------:R-:W-:Y:S02]  /*0880*/  SEL R7, R7, R11, P0 ;  /* 0x0000000b07077207 */ /* 0x000fe40000000000 */
[----:B------:R-:W-:Y:S02]  /*0890*/  ISETP.GE.U32.AND P0, PT, R10, R5, PT ;  /* 0x000000050a00720c */ /* 0x000fe40003f06070 */
[----:B------:R-:W-:-:S02]  /*08a0*/  IADD3 R8, P2, PT, -R5, R10, RZ ;  /* 0x0000000a05087210 */ /* 0x000fc40007f5e1ff */
[----:B------:R-:W-:Y:S02]  /*08b0*/  ISETP.GE.U32.AND.EX P0, PT, R7, R4, PT, P0 ;  /* 0x000000040700720c */ /* 0x000fe40003f06100 */
[CC--:B------:R-:W-:Y:S02]  /*08c0*/  IADD3.X R9, PT, PT, ~R4.reuse, R7.reuse, RZ, P2, !PT ;  /* 0x0000000704097210 */ /* 0x0c0fe400017fe5ff */
[----:B------:R-:W-:Y:S02]  /*08d0*/  ISETP.NE.AND.EX P1, PT, R4, RZ, PT, P1 ;  /* 0x000000ff0400720c */ /* 0x000fe40003f25310 */
[----:B------:R-:W-:Y:S01]  /*08e0*/  SEL R9, R9, R7, P0 ;  /* 0x0000000709097207 */ /* 0x000fe20000000000 */
[----:B------:R-:W-:Y:S01]  /*08f0*/  IMAD.MOV.U32 R7, RZ, RZ, 0x0 ;  /* 0x00000000ff077424 */ /* 0x000fe200078e00ff */
[----:B------:R-:W-:Y:S02]  /*0900*/  SEL R8, R8, R10, P0 ;  /* 0x0000000a08087207 */ /* 0x000fe40000000000 */
[----:B------:R-:W-:-:S02]  /*0910*/  SEL R9, R9, 0xffffffff, P1 ;  /* 0xffffffff09097807 */ /* 0x000fc40000800000 */
[----:B------:R-:W-:Y:S01]  /*0920*/  SEL R8, R8, 0xffffffff, P1 ;  /* 0xffffffff08087807 */ /* 0x000fe20000800000 */
[----:B------:R-:W-:Y:S06]  /*0930*/  RET.REL.NODEC R6 `(_Z16checkPrimeKernelxxPbPx) ;  /* 0xfffffff406b07950 */ /* 0x000fec0003c3ffff */
.L_x_6:
[----:B------:R-:W-:-:S00]  /*0940*/  BRA `(.L_x_6) ;  /* 0xfffffffc00fc7947 */ /* 0x000fc0000383ffff */
[----:B------:R-:W-:-:S00]  /*0950*/  NOP ;  /* 0x0000000000007918 */ /* 0x000fc00000000000 */
        /* <DEDUP_REMOVED lines=10> */
.L_x_7:


//--------------------- .nv.shared.reserved.0     --------------------------
	.section	.nv.shared.reserved.0,"aw",@nobits
	.weak		__nv_reservedSMEM_offset_0_alias
	.size		__nv_reservedSMEM_offset_0_alias, 0, 64
	.other		__nv_reservedSMEM_offset_0_alias,@"STO_CUDA_RESERVED_SHARED STV_DEFAULT"
__nv_reservedSMEM_offset_0_alias:
	.zero		0
	.zero		64


//--------------------- .nv.constant0._Z16checkPrimeKernelxxPbPx --------------------------
	.section	.nv.constant0._Z16checkPrimeKernelxxPbPx,"a",@progbits
	.sectionflags	@""
	.align	4
.nv.constant0._Z16checkPrimeKernelxxPbPx:
	.zero		928


//--------------------- SYMBOLS --------------------------

	.type		.nv.reservedSmem.offset0,@object
	.size		.nv.reservedSmem.offset0,0x4
